//
// Generated by NVIDIA NVVM Compiler
//
// Compiler Build ID: CL-36424714
// Cuda compilation tools, release 13.0, V13.0.88
// Based on NVVM 20.0.0
//

.version 9.0
.target sm_100
.address_size 64

	// .globl	_Z4myopPfS_i
// _ZZ4myopPfS_iE6buffer has been demoted

.visible .entry _Z4myopPfS_i(
	.param .u64 .ptr .align 1 _Z4myopPfS_i_param_0,
	.param .u64 .ptr .align 1 _Z4myopPfS_i_param_1,
	.param .u32 _Z4myopPfS_i_param_2
)
{
	.reg .pred 	%p<12>;
	.reg .b32 	%r<20>;
	.reg .b32 	%f<91>;
	.reg .b64 	%rd<10>;
	.reg .b64 	%fd<59>;
	// demoted variable
	.shared .align 4 .b8 _ZZ4myopPfS_iE6buffer[16000];
	ld.param.u64 	%rd2, [_Z4myopPfS_i_param_1];
	ld.param.u32 	%r12, [_Z4myopPfS_i_param_2];
	mov.u32 	%r1, %tid.x;
	shl.b32 	%r2, %r1, 3;
	cvta.to.global.u64 	%rd3, %rd2;
	mul.wide.u32 	%rd4, %r2, 4;
	add.s64 	%rd5, %rd3, %rd4;
	ld.global.f32 	%f1, [%rd5];
	shl.b32 	%r13, %r1, 5;
	mov.u32 	%r14, _ZZ4myopPfS_iE6buffer;
	add.s32 	%r3, %r14, %r13;
	st.shared.f32 	[%r3], %f1;
	ld.global.f32 	%f2, [%rd5+4];
	st.shared.f32 	[%r3+4], %f2;
	ld.global.f32 	%f3, [%rd5+8];
	st.shared.f32 	[%r3+8], %f3;
	ld.global.f32 	%f87, [%rd5+12];
	st.shared.f32 	[%r3+12], %f87;
	ld.global.f32 	%f86, [%rd5+16];
	st.shared.f32 	[%r3+16], %f86;
	ld.global.f32 	%f85, [%rd5+20];
	st.shared.f32 	[%r3+20], %f85;
	ld.global.f32 	%f7, [%rd5+24];
	st.shared.f32 	[%r3+24], %f7;
	ld.global.f32 	%f8, [%rd5+28];
	st.shared.f32 	[%r3+28], %f8;
	bar.sync 	0;
	setp.lt.s32 	%p1, %r12, 1;
	@%p1 bra 	$L__BB0_10;
	cvt.f64.f32 	%fd2, %f7;
	mul.f64 	%fd1, %fd2, 0d3FB999999999999A;
	neg.s32 	%r19, %r1;
	add.s32 	%r17, %r14, 16;
	neg.s32 	%r18, %r12;
$L__BB0_2:
	setp.eq.s32 	%p2, %r19, 0;
	@%p2 bra 	$L__BB0_9;
	ld.shared.f32 	%f32, [%r17+-16];
	ld.shared.f32 	%f33, [%r17+-12];
	ld.shared.f32 	%f34, [%r17+-8];
	ld.shared.f32 	%f12, [%r17+12];
	sub.f32 	%f13, %f1, %f32;
	sub.f32 	%f14, %f2, %f33;
	sub.f32 	%f15, %f3, %f34;
	mul.f32 	%f35, %f14, %f14;
	fma.rn.f32 	%f36, %f13, %f13, %f35;
	fma.rn.f32 	%f37, %f15, %f15, %f36;
	sqrt.rn.f32 	%f16, %f37;
	setp.lt.f32 	%p3, %f16, 0f40400000;
	@%p3 bra 	$L__BB0_9;
	ld.shared.f32 	%f38, [%r17+8];
	cvt.f64.f32 	%fd3, %f38;
	mul.f32 	%f39, %f8, 0fC2C80000;
	mul.f32 	%f40, %f39, %f12;
	cvt.f64.f32 	%fd4, %f40;
	fma.rn.f64 	%fd5, %fd1, %fd3, %fd4;
	neg.f64 	%fd6, %fd5;
	cvt.f64.f32 	%fd7, %f13;
	mul.f64 	%fd8, %fd7, %fd6;
	cvt.rn.f32.f64 	%f41, %fd8;
	mul.f32 	%f42, %f16, %f16;
	mul.f32 	%f43, %f16, %f42;
	div.rn.f32 	%f17, %f41, %f43;
	cvt.f64.f32 	%fd9, %f14;
	mul.f64 	%fd10, %fd9, %fd6;
	cvt.rn.f32.f64 	%f44, %fd10;
	div.rn.f32 	%f45, %f44, %f43;
	cvt.f64.f32 	%fd11, %f15;
	mul.f64 	%fd12, %fd11, %fd6;
	cvt.rn.f32.f64 	%f46, %fd12;
	div.rn.f32 	%f19, %f46, %f43;
	setp.nan.f32 	%p4, %f17, %f17;
	setp.nan.f32 	%p5, %f45, %f45;
	or.pred  	%p6, %p4, %p5;
	abs.f32 	%f47, %f45;
	setp.nan.f32 	%p7, %f47, %f47;
	or.pred  	%p8, %p6, %p7;
	@%p8 bra 	$L__BB0_9;
	setp.leu.f32 	%p9, %f16, 0f41200000;
	@%p9 bra 	$L__BB0_7;
	div.rn.f32 	%f65, %f17, %f7;
	add.f32 	%f87, %f87, %f65;
	div.rn.f32 	%f66, %f45, %f7;
	add.f32 	%f86, %f66, %f86;
	div.rn.f32 	%f67, %f19, %f7;
	add.f32 	%f85, %f85, %f67;
	bra.uni 	$L__BB0_9;
$L__BB0_7:
	setp.leu.f32 	%p10, %f16, 0f40400000;
	@%p10 bra 	$L__BB0_9;
	ld.shared.f32 	%f49, [%r17+-4];
	ld.shared.f32 	%f50, [%r17];
	ld.shared.f32 	%f51, [%r17+4];
	cvt.f64.f32 	%fd13, %f17;
	mul.f64 	%fd14, %fd13, 0d3F80624DD2F1A9FC;
	cvt.f64.f32 	%fd15, %f16;
	mul.f64 	%fd16, %fd14, %fd15;
	mul.f64 	%fd17, %fd16, %fd15;
	cvt.f64.f32 	%fd18, %f87;
	sub.f64 	%fd19, %fd18, %fd17;
	cvt.rn.f32.f64 	%f52, %fd19;
	cvt.f64.f32 	%fd20, %f45;
	mul.f64 	%fd21, %fd20, 0d3F80624DD2F1A9FC;
	mul.f64 	%fd22, %fd21, %fd15;
	mul.f64 	%fd23, %fd22, %fd15;
	cvt.f64.f32 	%fd24, %f86;
	sub.f64 	%fd25, %fd24, %fd23;
	cvt.rn.f32.f64 	%f53, %fd25;
	cvt.f64.f32 	%fd26, %f19;
	mul.f64 	%fd27, %fd26, 0d3F80624DD2F1A9FC;
	mul.f64 	%fd28, %fd27, %fd15;
	mul.f64 	%fd29, %fd28, %fd15;
	cvt.f64.f32 	%fd30, %f85;
	sub.f64 	%fd31, %fd30, %fd29;
	cvt.rn.f32.f64 	%f54, %fd31;
	sub.f32 	%f55, %f52, %f49;
	cvt.f64.f32 	%fd32, %f55;
	mul.f64 	%fd33, %fd32, 0d3F847AE147AE147B;
	abs.f32 	%f56, %f3;
	cvt.f64.f32 	%fd34, %f56;
	mul.f64 	%fd35, %fd33, %fd34;
	sub.f32 	%f57, %f8, %f12;
	abs.f32 	%f58, %f57;
	cvt.f64.f32 	%fd36, %f58;
	mul.f64 	%fd37, %fd35, %fd36;
	abs.f32 	%f59, %f13;
	cvt.f64.f32 	%fd38, %f59;
	mul.f64 	%fd39, %fd37, %fd38;
	cvt.f64.f32 	%fd40, %f52;
	sub.f64 	%fd41, %fd40, %fd39;
	cvt.rn.f32.f64 	%f87, %fd41;
	sub.f32 	%f60, %f53, %f50;
	cvt.f64.f32 	%fd42, %f60;
	mul.f64 	%fd43, %fd42, 0d3F847AE147AE147B;
	abs.f32 	%f61, %f87;
	cvt.f64.f32 	%fd44, %f61;
	mul.f64 	%fd45, %fd43, %fd44;
	mul.f64 	%fd46, %fd45, %fd36;
	abs.f32 	%f62, %f14;
	cvt.f64.f32 	%fd47, %f62;
	mul.f64 	%fd48, %fd46, %fd47;
	cvt.f64.f32 	%fd49, %f53;
	sub.f64 	%fd50, %fd49, %fd48;
	cvt.rn.f32.f64 	%f86, %fd50;
	sub.f32 	%f63, %f54, %f51;
	cvt.f64.f32 	%fd51, %f63;
	mul.f64 	%fd52, %fd51, 0d3F847AE147AE147B;
	mul.f64 	%fd53, %fd52, %fd44;
	mul.f64 	%fd54, %fd53, %fd36;
	abs.f32 	%f64, %f15;
	cvt.f64.f32 	%fd55, %f64;
	mul.f64 	%fd56, %fd54, %fd55;
	cvt.f64.f32 	%fd57, %f54;
	sub.f64 	%fd58, %fd57, %fd56;
	cvt.rn.f32.f64 	%f85, %fd58;
$L__BB0_9:
	add.s32 	%r19, %r19, 1;
	add.s32 	%r18, %r18, 1;
	setp.ne.s32 	%p11, %r18, 0;
	add.s32 	%r17, %r17, 32;
	@%p11 bra 	$L__BB0_2;
$L__BB0_10:
	ld.param.u64 	%rd9, [_Z4myopPfS_i_param_0];
	st.shared.f32 	[%r3+12], %f87;
	st.shared.f32 	[%r3+16], %f86;
	st.shared.f32 	[%r3+20], %f85;
	ld.shared.f32 	%f68, [%r3];
	add.f32 	%f69, %f87, %f68;
	st.shared.f32 	[%r3], %f69;
	ld.shared.f32 	%f70, [%r3+4];
	add.f32 	%f71, %f86, %f70;
	st.shared.f32 	[%r3+4], %f71;
	ld.shared.f32 	%f72, [%r3+8];
	add.f32 	%f73, %f85, %f72;
	st.shared.f32 	[%r3+8], %f73;
	bar.sync 	0;
	cvta.to.global.u64 	%rd6, %rd9;
	ld.shared.f32 	%f74, [%r3];
	add.s64 	%rd8, %rd6, %rd4;
	st.global.f32 	[%rd8], %f74;
	ld.shared.f32 	%f75, [%r3+4];
	st.global.f32 	[%rd8+4], %f75;
	ld.shared.f32 	%f76, [%r3+8];
	st.global.f32 	[%rd8+8], %f76;
	ld.shared.f32 	%f77, [%r3+12];
	st.global.f32 	[%rd8+12], %f77;
	ld.shared.f32 	%f78, [%r3+16];
	st.global.f32 	[%rd8+16], %f78;
	ld.shared.f32 	%f79, [%r3+20];
	st.global.f32 	[%rd8+20], %f79;
	ld.shared.f32 	%f80, [%r3+24];
	st.global.f32 	[%rd8+24], %f80;
	ld.shared.f32 	%f81, [%r3+28];
	st.global.f32 	[%rd8+28], %f81;
	ret;

}


// ===== COMPILED SASS (sm_100) =====

	.target	sm_100

	.elftype	@"ET_EXEC"


//--------------------- .note.nv.tkinfo           --------------------------
	.section	.note.nv.tkinfo,"",@"SHT_NOTE"
	.sectionflags	@"SHF_NOTE_NV_TKINFO"
	.tkinfo
        /*0018*/ 	.word	0x00000002
        /*0030*/ 	.string	""
        /*0030*/ 	.string	"ptxas"
        /*0030*/ 	.string	"Cuda compilation tools, release 13.0, V13.0.88"
        /*0030*/ 	.string	"Build cuda_13.0.r13.0/compiler.36424714_0"
        /*0030*/ 	.string	"-arch sm_100 -m 64 "



//--------------------- .note.nv.cuinfo           --------------------------
	.section	.note.nv.cuinfo,"",@"SHT_NOTE"
	.sectionflags	@"SHF_NOTE_NV_CUINFO"
        /*0018*/ 	.short	0x0002
        /*001a*/ 	.short	0x0064
        /*001c*/ 	.short	0x0082
	.zero		2


//--------------------- .nv.info                  --------------------------
	.section	.nv.info,"",@"SHT_CUDA_INFO"
	.align	4


	//----- nvinfo : EIATTR_REGCOUNT
	.align		4
        /*0000*/ 	.byte	0x04, 0x2f
        /*0002*/ 	.short	(.L_1 - .L_0)
	.align		4
.L_0:
        /*0004*/ 	.word	index@(_Z4myopPfS_i)
        /*0008*/ 	.word	0x00000028


	//----- nvinfo : EIATTR_FRAME_SIZE
	.align		4
.L_1:
        /*000c*/ 	.byte	0x04, 0x11
        /*000e*/ 	.short	(.L_3 - .L_2)
	.align		4
.L_2:
        /*0010*/ 	.word	index@($__internal_1_$__cuda_sm3x_div_rn_noftz_f32_slowpath)
        /*0014*/ 	.word	0x00000000


	//----- nvinfo : EIATTR_FRAME_SIZE
	.align		4
.L_3:
        /*0018*/ 	.byte	0x04, 0x11
        /*001a*/ 	.short	(.L_5 - .L_4)
	.align		4
.L_4:
        /*001c*/ 	.word	index@($__internal_0_$__cuda_sm20_sqrt_rn_f32_slowpath)
        /*0020*/ 	.word	0x00000000


	//----- nvinfo : EIATTR_FRAME_SIZE
	.align		4
.L_5:
        /*0024*/ 	.byte	0x04, 0x11
        /*0026*/ 	.short	(.L_7 - .L_6)
	.align		4
.L_6:
        /*0028*/ 	.word	index@(_Z4myopPfS_i)
        /*002c*/ 	.word	0x00000000


	//----- nvinfo : EIATTR_MIN_STACK_SIZE
	.align		4
.L_7:
        /*0030*/ 	.byte	0x04, 0x12
        /*0032*/ 	.short	(.L_9 - .L_8)
	.align		4
.L_8:
        /*0034*/ 	.word	index@(_Z4myopPfS_i)
        /*0038*/ 	.word	0x00000000
.L_9:


//--------------------- .nv.compat                --------------------------
	.section	.nv.compat,"",@"SHT_CUDA_COMPAT_INFO"
	.align	4
        /*0000*/ 	.byte	0x02, 0x09, 0x00, 0x00, 0x02, 0x02, 0x01, 0x00, 0x02, 0x05, 0x05, 0x00, 0x03, 0x07, 0x01, 0x01
        /*0010*/ 	.byte	0x02, 0x03, 0x00, 0x00, 0x02, 0x06, 0x01, 0x00, 0x04, 0x0b, 0x08, 0x00, 0x01, 0x00, 0x00, 0x00
        /*0020*/ 	.byte	0x00, 0x00, 0x00, 0x00


//--------------------- .nv.info._Z4myopPfS_i     --------------------------
	.section	.nv.info._Z4myopPfS_i,"",@"SHT_CUDA_INFO"
	.sectionflags	@""
	.align	4


	//----- nvinfo : EIATTR_CUDA_API_VERSION
	.align		4
        /*0000*/ 	.byte	0x04, 0x37
        /*0002*/ 	.short	(.L_11 - .L_10)
.L_10:
        /*0004*/ 	.word	0x00000082


	//----- nvinfo : EIATTR_KPARAM_INFO
	.align		4
.L_11:
        /*0008*/ 	.byte	0x04, 0x17
        /*000a*/ 	.short	(.L_13 - .L_12)
.L_12:
        /*000c*/ 	.word	0x00000000
        /*0010*/ 	.short	0x0002
        /*0012*/ 	.short	0x0010
        /*0014*/ 	.byte	0x00, 0xf0, 0x11, 0x00


	//----- nvinfo : EIATTR_KPARAM_INFO
	.align		4
.L_13:
        /*0018*/ 	.byte	0x04, 0x17
        /*001a*/ 	.short	(.L_15 - .L_14)
.L_14:
        /*001c*/ 	.word	0x00000000
        /*0020*/ 	.short	0x0001
        /*0022*/ 	.short	0x0008
        /*0024*/ 	.byte	0x00, 0xf5, 0x21, 0x00


	//----- nvinfo : EIATTR_KPARAM_INFO
	.align		4
.L_15:
        /*0028*/ 	.byte	0x04, 0x17
        /*002a*/ 	.short	(.L_17 - .L_16)
.L_16:
        /*002c*/ 	.word	0x00000000
        /*0030*/ 	.short	0x0000
        /*0032*/ 	.short	0x0000
        /*0034*/ 	.byte	0x00, 0xf5, 0x21, 0x00


	//----- nvinfo : EIATTR_SPARSE_MMA_MASK
	.align		4
.L_17:
        /*0038*/ 	.byte	0x03, 0x50
        /*003a*/ 	.short	0x0000


	//----- nvinfo : EIATTR_MAXREG_COUNT
	.align		4
        /*003c*/ 	.byte	0x03, 0x1b
        /*003e*/ 	.short	0x00ff


	//----- nvinfo : EIATTR_NUM_BARRIERS
	.align		4
        /*0040*/ 	.byte	0x02, 0x4c
        /*0042*/ 	.byte	0x01
	.zero		1


	//----- nvinfo : EIATTR_MERCURY_ISA_VERSION
	.align		4
        /*0044*/ 	.byte	0x03, 0x5f
        /*0046*/ 	.short	0x0101


	//----- nvinfo : EIATTR_UNUSED_LOAD_BYTE_OFFSET
	.align		4
        /*0048*/ 	.byte	0x04, 0x44
        /*004a*/ 	.short	(.L_19 - .L_18)


	//   ....[0]....
.L_18:
        /*004c*/ 	.word	0x00000240
        /*0050*/ 	.word	0x00000fff


	//----- nvinfo : EIATTR_VRC_CTA_INIT_COUNT
	.align		4
.L_19:
        /*0054*/ 	.byte	0x02, 0x4a
	.zero		1
	.zero		1


	//----- nvinfo : EIATTR_EXIT_INSTR_OFFSETS
	.align		4
        /*0058*/ 	.byte	0x04, 0x1c
        /*005a*/ 	.short	(.L_21 - .L_20)


	//   ....[0]....
.L_20:
        /*005c*/ 	.word	0x00001050


	//----- nvinfo : EIATTR_CRS_STACK_SIZE
	.align		4
.L_21:
        /*0060*/ 	.byte	0x04, 0x1e
        /*0062*/ 	.short	(.L_23 - .L_22)
.L_22:
        /*0064*/ 	.word	0x00000000


	//----- nvinfo : EIATTR_CBANK_PARAM_SIZE
	.align		4
.L_23:
        /*0068*/ 	.byte	0x03, 0x19
        /*006a*/ 	.short	0x0014


	//----- nvinfo : EIATTR_PARAM_CBANK
	.align		4
        /*006c*/ 	.byte	0x04, 0x0a
        /*006e*/ 	.short	(.L_25 - .L_24)
	.align		4
.L_24:
        /*0070*/ 	.word	index@(.nv.constant0._Z4myopPfS_i)
        /*0074*/ 	.short	0x0380
        /*0076*/ 	.short	0x0014


	//----- nvinfo : EIATTR_SW_WAR
	.align		4
.L_25:
        /*0078*/ 	.byte	0x04, 0x36
        /*007a*/ 	.short	(.L_27 - .L_26)
.L_26:
        /*007c*/ 	.word	0x00000008
.L_27:


//--------------------- .nv.callgraph             --------------------------
	.section	.nv.callgraph,"",@"SHT_CUDA_CALLGRAPH"
	.align	4
	.sectionentsize	8
	.align		4
        /*0000*/ 	.word	0x00000000
	.align		4
        /*0004*/ 	.word	0xffffffff
	.align		4
        /*0008*/ 	.word	0x00000000
	.align		4
        /*000c*/ 	.word	0xfffffffe
	.align		4
        /*0010*/ 	.word	0x00000000
	.align		4
        /*0014*/ 	.word	0xfffffffd
	.align		4
        /*0018*/ 	.word	0x00000000
	.align		4
        /*001c*/ 	.word	0xfffffffc


//--------------------- .text._Z4myopPfS_i        --------------------------
	.section	.text._Z4myopPfS_i,"ax",@progbits
	.align	128
        .global         _Z4myopPfS_i
        .type           _Z4myopPfS_i,@function
        .size           _Z4myopPfS_i,(.L_x_34 - _Z4myopPfS_i)
        .other          _Z4myopPfS_i,@"STO_CUDA_ENTRY STV_DEFAULT"
_Z4myopPfS_i:
.text._Z4myopPfS_i:
[----:B------:R-:W-:Y:S01]  /*0000*/  LDC R1, c[0x0][0x37c] ;  /* 0x0000df00ff017b82 */ /* 0x000fe20000000800 */
[----:B------:R-:W0:Y:S07]  /*0010*/  S2R R0, SR_TID.X ;  /* 0x0000000000007919 */ /* 0x000e2e0000002100 */
[----:B------:R-:W1:Y:S01]  /*0020*/  LDC.64 R4, c[0x0][0x388] ;  /* 0x0000e200ff047b82 */ /* 0x000e620000000a00 */
[----:B------:R-:W2:Y:S01]  /*0030*/  LDCU.64 UR6, c[0x0][0x358] ;  /* 0x00006b00ff0677ac */ /* 0x000ea20008000a00 */
[----:B0-----:R-:W-:-:S05]  /*0040*/  SHF.L.U32 R3, R0, 0x3, RZ ;  /* 0x0000000300037819 */ /* 0x001fca00000006ff */
[----:B-1----:R-:W-:-:S05]  /*0050*/  IMAD.WIDE.U32 R4, R3, 0x4, R4 ;  /* 0x0000000403047825 */ /* 0x002fca00078e0004 */
[----:B--2---:R-:W2:Y:S04]  /*0060*/  LDG.E R12, desc[UR6][R4.64] ;  /* 0x00000006040c7981 */ /* 0x004ea8000c1e1900 */
[----:B------:R-:W2:Y:S04]  /*0070*/  LDG.E R13, desc[UR6][R4.64+0x4] ;  /* 0x00000406040d7981 */ /* 0x000ea8000c1e1900 */
[----:B------:R-:W2:Y:S04]  /*0080*/  LDG.E R14, desc[UR6][R4.64+0x8] ;  /* 0x00000806040e7981 */ /* 0x000ea8000c1e1900 */
[----:B------:R-:W2:Y:S04]  /*0090*/  LDG.E R15, desc[UR6][R4.64+0xc] ;  /* 0x00000c06040f7981 */ /* 0x000ea8000c1e1900 */
[----:B------:R-:W3:Y:S04]  /*00a0*/  LDG.E R8, desc[UR6][R4.64+0x10] ;  /* 0x0000100604087981 */ /* 0x000ee8000c1e1900 */
[----:B------:R-:W3:Y:S04]  /*00b0*/  LDG.E R9, desc[UR6][R4.64+0x14] ;  /* 0x0000140604097981 */ /* 0x000ee8000c1e1900 */
[----:B------:R-:W3:Y:S04]  /*00c0*/  LDG.E R10, desc[UR6][R4.64+0x18] ;  /* 0x00001806040a7981 */ /* 0x000ee8000c1e1900 */
[----:B------:R-:W3:Y:S01]  /*00d0*/  LDG.E R11, desc[UR6][R4.64+0x1c] ;  /* 0x00001c06040b7981 */ /* 0x000ee2000c1e1900 */
[----:B------:R-:W0:Y:S01]  /*00e0*/  S2UR UR5, SR_CgaCtaId ;  /* 0x00000000000579c3 */ /* 0x000e220000008800 */
[----:B------:R-:W-:-:S02]  /*00f0*/  UMOV UR4, 0x400 ;  /* 0x0000040000047882 */ /* 0x000fc40000000000 */
[----:B0-----:R-:W-:Y:S01]  /*0100*/  ULEA UR4, UR5, UR4, 0x18 ;  /* 0x0000000405047291 */ /* 0x001fe2000f8ec0ff */
[----:B------:R-:W0:Y:S05]  /*0110*/  LDCU UR5, c[0x0][0x390] ;  /* 0x00007200ff0577ac */ /* 0x000e2a0008000800 */
[----:B------:R-:W-:Y:S01]  /*0120*/  LEA R2, R0, UR4, 0x5 ;  /* 0x0000000400027c11 */ /* 0x000fe2000f8e28ff */
[----:B0-----:R-:W-:-:S04]  /*0130*/  UISETP.GE.AND UP0, UPT, UR5, 0x1, UPT ;  /* 0x000000010500788c */ /* 0x001fc8000bf06270 */
[----:B--2---:R0:W-:Y:S04]  /*0140*/  STS.128 [R2], R12 ;  /* 0x0000000c02007388 */ /* 0x0041e80000000c00 */
[----:B---3--:R0:W-:Y:S01]  /*0150*/  STS.128 [R2+0x10], R8 ;  /* 0x0000100802007388 */ /* 0x0081e20000000c00 */
[----:B------:R-:W-:Y:S06]  /*0160*/  BAR.SYNC.DEFER_BLOCKING 0x0 ;  /* 0x0000000000007b1d */ /* 0x000fec0000010000 */
[----:B------:R-:W-:Y:S05]  /*0170*/  BRA.U !UP0, `(.L_x_0) ;  /* 0x0000000d08547547 */ /* 0x000fea000b800000 */
[----:B------:R-:W1:Y:S01]  /*0180*/  F2F.F64.F32 R20, R10 ;  /* 0x0000000a00147310 */ /* 0x000e620000201800 */
[----:B------:R-:W-:Y:S01]  /*0190*/  UMOV UR8, 0x9999999a ;  /* 0x9999999a00087882 */ /* 0x000fe20000000000 */
[----:B------:R-:W-:Y:S01]  /*01a0*/  UMOV UR9, 0x3fb99999 ;  /* 0x3fb9999900097882 */ /* 0x000fe20000000000 */
[----:B------:R-:W-:Y:S01]  /*01b0*/  IMAD.MOV R0, RZ, RZ, -R0 ;  /* 0x000000ffff007224 */ /* 0x000fe200078e0a00 */
[----:B------:R-:W-:Y:S02]  /*01c0*/  UIADD3 UR4, UPT, UPT, UR4, 0x10, URZ ;  /* 0x0000001004047890 */ /* 0x000fe4000fffe0ff */
[----:B------:R-:W-:Y:S01]  /*01d0*/  UIADD3 UR5, UPT, UPT, -UR5, URZ, URZ ;  /* 0x000000ff05057290 */ /* 0x000fe2000fffe1ff */
[----:B-1----:R-:W-:-:S11]  /*01e0*/  DMUL R20, R20, UR8 ;  /* 0x0000000814147c28 */ /* 0x002fd60008000000 */
.L_x_19:
[----:B------:R-:W-:Y:S01]  /*01f0*/  ISETP.NE.AND P0, PT, R0, RZ, PT ;  /* 0x000000ff0000720c */ /* 0x000fe20003f05270 */
[----:B------:R-:W-:Y:S01]  /*0200*/  UIADD3 UR5, UPT, UPT, UR5, 0x1, URZ ;  /* 0x0000000105057890 */ /* 0x000fe2000fffe0ff */
[----:B------:R-:W-:Y:S03]  /*0210*/  BSSY.RECONVERGENT B0, `(.L_x_1) ;  /* 0x00000c8000007945 */ /* 0x000fe60003800200 */
[----:B------:R-:W-:-:S08]  /*0220*/  UISETP.NE.AND UP0, UPT, UR5, URZ, UPT ;  /* 0x000000ff0500728c */ /* 0x000fd0000bf05270 */
[----:B-123--:R-:W-:Y:S05]  /*0230*/  @!P0 BRA `(.L_x_2) ;  /* 0x0000000c00148947 */ /* 0x00efea0003800000 */
[----:B------:R-:W1:Y:S01]  /*0240*/  LDS.128 R16, [UR4+-0x10] ;  /* 0xfffff004ff107984 */ /* 0x000e620008000c00 */
[----:B------:R-:W-:Y:S03]  /*0250*/  BSSY.RECONVERGENT B1, `(.L_x_3) ;  /* 0x0000013000017945 */ /* 0x000fe60003800200 */
[----:B------:R-:W2:Y:S01]  /*0260*/  LDS R6, [UR4+0xc] ;  /* 0x00000c04ff067984 */ /* 0x000ea20008000800 */
[----:B-1----:R-:W-:Y:S01]  /*0270*/  FADD R4, R13, -R17 ;  /* 0x800000110d047221 */ /* 0x002fe20000000000 */
[----:B------:R-:W-:Y:S01]  /*0280*/  FADD R26, R12, -R16 ;  /* 0x800000100c1a7221 */ /* 0x000fe20000000000 */
[----:B------:R-:W-:Y:S02]  /*0290*/  FADD R5, R14, -R18 ;  /* 0x800000120e057221 */ /* 0x000fe40000000000 */
[----:B------:R-:W-:-:S04]  /*02a0*/  FMUL R7, R4, R4 ;  /* 0x0000000404077220 */ /* 0x000fc80000400000 */
[----:B------:R-:W-:-:S04]  /*02b0*/  FFMA R16, R26, R26, R7 ;  /* 0x0000001a1a107223 */ /* 0x000fc80000000007 */
[----:B------:R-:W-:-:S04]  /*02c0*/  FFMA R7, R5, R5, R16 ;  /* 0x0000000505077223 */ /* 0x000fc80000000010 */
[----:B------:R1:W3:Y:S01]  /*02d0*/  MUFU.RSQ R16, R7 ;  /* 0x0000000700107308 */ /* 0x0002e20000001400 */
[----:B------:R-:W-:-:S04]  /*02e0*/  IADD3 R17, PT, PT, R7, -0xd000000, RZ ;  /* 0xf300000007117810 */ /* 0x000fc80007ffe0ff */
[----:B------:R-:W-:-:S13]  /*02f0*/  ISETP.GT.U32.AND P0, PT, R17, 0x727fffff, PT ;  /* 0x727fffff1100780c */ /* 0x000fda0003f04070 */
[----:B-123--:R-:W-:Y:S05]  /*0300*/  @!P0 BRA `(.L_x_4) ;  /* 0x00000000000c8947 */ /* 0x00efea0003800000 */
[----:B------:R-:W-:-:S07]  /*0310*/  MOV R23, 0x330 ;  /* 0x0000033000177802 */ /* 0x000fce0000000f00 */
[----:B0-----:R-:W-:Y:S05]  /*0320*/  CALL.REL.NOINC `($__internal_0_$__cuda_sm20_sqrt_rn_f32_slowpath) ;  /* 0x0000000c004c7944 */ /* 0x001fea0003c00000 */
[----:B------:R-:W-:Y:S05]  /*0330*/  BRA `(.L_x_5) ;  /* 0x0000000000107947 */ /* 0x000fea0003800000 */
.L_x_4:
[----:B------:R-:W-:Y:S01]  /*0340*/  FMUL.FTZ R24, R7, R16 ;  /* 0x0000001007187220 */ /* 0x000fe20000410000 */
[----:B------:R-:W-:-:S03]  /*0350*/  FMUL.FTZ R16, R16, 0.5 ;  /* 0x3f00000010107820 */ /* 0x000fc60000410000 */
[----:B------:R-:W-:-:S04]  /*0360*/  FFMA R7, -R24, R24, R7 ;  /* 0x0000001818077223 */ /* 0x000fc80000000107 */
[----:B------:R-:W-:-:S07]  /*0370*/  FFMA R24, R7, R16, R24 ;  /* 0x0000001007187223 */ /* 0x000fce0000000018 */
.L_x_5:
[----:B------:R-:W-:Y:S05]  /*0380*/  BSYNC.RECONVERGENT B1 ;  /* 0x0000000000017941 */ /* 0x000fea0003800200 */
.L_x_3:
[----:B------:R-:W-:-:S13]  /*0390*/  FSETP.GEU.AND P0, PT, R24, 3, PT ;  /* 0x404000001800780b */ /* 0x000fda0003f0e000 */
[----:B------:R-:W-:Y:S05]  /*03a0*/  @!P0 BRA `(.L_x_2) ;  /* 0x0000000800b88947 */ /* 0x000fea0003800000 */
[----:B------:R-:W1:Y:S01]  /*03b0*/  LDS R25, [UR4+0x8] ;  /* 0x00000804ff197984 */ /* 0x000e620008000800 */
[----:B------:R-:W-:Y:S01]  /*03c0*/  FMUL R7, R11, -100 ;  /* 0xc2c800000b077820 */ /* 0x000fe20000400000 */
[----:B------:R-:W-:Y:S01]  /*03d0*/  F2F.F64.F32 R16, R26 ;  /* 0x0000001a00107310 */ /* 0x000fe20000201800 */
[----:B------:R-:W-:Y:S02]  /*03e0*/  BSSY.RECONVERGENT B1, `(.L_x_6) ;  /* 0x0000015000017945 */ /* 0x000fe40003800200 */
[----:B------:R-:W-:Y:S01]  /*03f0*/  FMUL R23, R6, R7 ;  /* 0x0000000706177220 */ /* 0x000fe20000400000 */
[----:B------:R-:W-:-:S05]  /*0400*/  FMUL R7, R24, R24 ;  /* 0x0000001818077220 */ /* 0x000fca0000400000 */
[----:B------:R-:W-:Y:S08]  /*0410*/  F2F.F64.F32 R22, R23 ;  /* 0x0000001700167310 */ /* 0x000ff00000201800 */
[----:B-1----:R-:W1:Y:S02]  /*0420*/  F2F.F64.F32 R18, R25 ;  /* 0x0000001900127310 */ /* 0x002e640000201800 */
[----:B-1----:R-:W-:Y:S01]  /*0430*/  DFMA R18, R20, R18, R22 ;  /* 0x000000121412722b */ /* 0x002fe20000000016 */
[----:B------:R-:W-:-:S05]  /*0440*/  FMUL R22, R7, R24 ;  /* 0x0000001807167220 */ /* 0x000fca0000400000 */
[----:B------:R-:W1:Y:S02]  /*0450*/  MUFU.RCP R27, R22 ;  /* 0x00000016001b7308 */ /* 0x000e640000001000 */
[----:B------:R-:W-:-:S06]  /*0460*/  DMUL R16, R18, -R16 ;  /* 0x8000001012107228 */ /* 0x000fcc0000000000 */
[----:B------:R-:W2:Y:S01]  /*0470*/  F2F.F32.F64 R7, R16 ;  /* 0x0000001000077310 */ /* 0x000ea20000301000 */
[----:B-1----:R-:W-:-:S04]  /*0480*/  FFMA R28, -R22, R27, 1 ;  /* 0x3f800000161c7423 */ /* 0x002fc8000000011b */
[----:B------:R-:W-:-:S03]  /*0490*/  FFMA R28, R27, R28, R27 ;  /* 0x0000001c1b1c7223 */ /* 0x000fc6000000001b */
[----:B--2---:R-:W1:Y:S01]  /*04a0*/  FCHK P0, R7, R22 ;  /* 0x0000001607007302 */ /* 0x004e620000000000 */
[----:B------:R-:W-:-:S04]  /*04b0*/  FFMA R27, R7, R28, RZ ;  /* 0x0000001c071b7223 */ /* 0x000fc800000000ff */
[----:B------:R-:W-:-:S04]  /*04c0*/  FFMA R23, -R22, R27, R7 ;  /* 0x0000001b16177223 */ /* 0x000fc80000000107 */
[----:B------:R-:W-:Y:S01]  /*04d0*/  FFMA R27, R28, R23, R27 ;  /* 0x000000171c1b7223 */ /* 0x000fe2000000001b */
[----:B-1----:R-:W-:Y:S06]  /*04e0*/  @!P0 BRA `(.L_x_7) ;  /* 0x0000000000108947 */ /* 0x002fec0003800000 */
[----:B------:R-:W-:Y:S01]  /*04f0*/  IMAD.MOV.U32 R16, RZ, RZ, R22 ;  /* 0x000000ffff107224 */ /* 0x000fe200078e0016 */
[----:B------:R-:W-:-:S07]  /*0500*/  MOV R23, 0x520 ;  /* 0x0000052000177802 */ /* 0x000fce0000000f00 */
[----:B0-----:R-:W-:Y:S05]  /*0510*/  CALL.REL.NOINC `($__internal_1_$__cuda_sm3x_div_rn_noftz_f32_slowpath) ;  /* 0x0000000c002c7944 */ /* 0x001fea0003c00000 */
[----:B------:R-:W-:-:S07]  /*0520*/  MOV R27, R7 ;  /* 0x00000007001b7202 */ /* 0x000fce0000000f00 */
.L_x_7:
[----:B------:R-:W-:Y:S05]  /*0530*/  BSYNC.RECONVERGENT B1 ;  /* 0x0000000000017941 */ /* 0x000fea0003800200 */
.L_x_6:
[----:B------:R-:W1:Y:S01]  /*0540*/  F2F.F64.F32 R16, R4 ;  /* 0x0000000400107310 */ /* 0x000e620000201800 */
[----:B------:R-:W-:Y:S07]  /*0550*/  BSSY.RECONVERGENT B1, `(.L_x_8) ;  /* 0x0000010000017945 */ /* 0x000fee0003800200 */
[----:B------:R-:W2:Y:S01]  /*0560*/  MUFU.RCP R7, R22 ;  /* 0x0000001600077308 */ /* 0x000ea20000001000 */
[----:B-1----:R-:W-:-:S10]  /*0570*/  DMUL R16, R18, -R16 ;  /* 0x8000001012107228 */ /* 0x002fd40000000000 */
[----:B------:R-:W1:Y:S01]  /*0580*/  F2F.F32.F64 R17, R16 ;  /* 0x0000001000117310 */ /* 0x000e620000301000 */
[----:B--2---:R-:W-:-:S04]  /*0590*/  FFMA R28, -R22, R7, 1 ;  /* 0x3f800000161c7423 */ /* 0x004fc80000000107 */
[----:B------:R-:W-:-:S03]  /*05a0*/  FFMA R7, R7, R28, R7 ;  /* 0x0000001c07077223 */ /* 0x000fc60000000007 */
[----:B-1----:R-:W1:Y:S01]  /*05b0*/  FCHK P0, R17, R22 ;  /* 0x0000001611007302 */ /* 0x002e620000000000 */
[----:B------:R-:W-:-:S04]  /*05c0*/  FFMA R37, R7, R17, RZ ;  /* 0x0000001107257223 */ /* 0x000fc800000000ff */
[----:B------:R-:W-:-:S04]  /*05d0*/  FFMA R28, -R22, R37, R17 ;  /* 0x00000025161c7223 */ /* 0x000fc80000000111 */
[----:B------:R-:W-:Y:S01]  /*05e0*/  FFMA R37, R7, R28, R37 ;  /* 0x0000001c07257223 */ /* 0x000fe20000000025 */
[----:B-1----:R-:W-:Y:S06]  /*05f0*/  @!P0 BRA `(.L_x_9) ;  /* 0x0000000000148947 */ /* 0x002fec0003800000 */
[----:B------:R-:W-:Y:S01]  /*0600*/  IMAD.MOV.U32 R7, RZ, RZ, R17 ;  /* 0x000000ffff077224 */ /* 0x000fe200078e0011 */
[----:B------:R-:W-:Y:S02]  /*0610*/  MOV R16, R22 ;  /* 0x0000001600107202 */ /* 0x000fe40000000f00 */
[----:B------:R-:W-:-:S07]  /*0620*/  MOV R23, 0x640 ;  /* 0x0000064000177802 */ /* 0x000fce0000000f00 */
[----:B0-----:R-:W-:Y:S05]  /*0630*/  CALL.REL.NOINC `($__internal_1_$__cuda_sm3x_div_rn_noftz_f32_slowpath) ;  /* 0x0000000800e47944 */ /* 0x001fea0003c00000 */
[----:B------:R-:W-:-:S07]  /*0640*/  IMAD.MOV.U32 R37, RZ, RZ, R7 ;  /* 0x000000ffff257224 */ /* 0x000fce00078e0007 */
.L_x_9:
[----:B------:R-:W-:Y:S05]  /*0650*/  BSYNC.RECONVERGENT B1 ;  /* 0x0000000000017941 */ /* 0x000fea0003800200 */
.L_x_8:
        /* <DEDUP_REMOVED lines=12> */
[----:B------:R-:W-:Y:S01]  /*0720*/  MOV R7, R17 ;  /* 0x0000001100077202 */ /* 0x000fe20000000f00 */
[----:B------:R-:W-:Y:S01]  /*0730*/  IMAD.MOV.U32 R16, RZ, RZ, R22 ;  /* 0x000000ffff107224 */ /* 0x000fe200078e0016 */
[----:B------:R-:W-:-:S07]  /*0740*/  MOV R23, 0x760 ;  /* 0x0000076000177802 */ /* 0x000fce0000000f00 */
[----:B0-----:R-:W-:Y:S05]  /*0750*/  CALL.REL.NOINC `($__internal_1_$__cuda_sm3x_div_rn_noftz_f32_slowpath) ;  /* 0x00000008009c7944 */ /* 0x001fea0003c00000 */
[----:B------:R-:W-:-:S07]  /*0760*/  MOV R25, R7 ;  /* 0x0000000700197202 */ /* 0x000fce0000000f00 */
.L_x_11:
[----:B------:R-:W-:Y:S05]  /*0770*/  BSYNC.RECONVERGENT B1 ;  /* 0x0000000000017941 */ /* 0x000fea0003800200 */
.L_x_10:
[----:B------:R-:W-:-:S04]  /*0780*/  FSETP.NAN.AND P0, PT, R37, R37, PT ;  /* 0x000000252500720b */ /* 0x000fc80003f08000 */
[----:B------:R-:W-:-:S04]  /*0790*/  FSETP.NAN.OR P0, PT, R27, R27, P0 ;  /* 0x0000001b1b00720b */ /* 0x000fc80000708400 */
[----:B------:R-:W-:-:S13]  /*07a0*/  FSETP.NAN.OR P0, PT, |R37|, |R37|, P0 ;  /* 0x400000252500720b */ /* 0x000fda0000708600 */
[----:B------:R-:W-:Y:S05]  /*07b0*/  @P0 BRA `(.L_x_2) ;  /* 0x0000000400b40947 */ /* 0x000fea0003800000 */
[----:B------:R-:W-:-:S13]  /*07c0*/  FSETP.GT.AND P0, PT, R24, 10, PT ;  /* 0x412000001800780b */ /* 0x000fda0003f04000 */
[----:B------:R-:W-:Y:S05]  /*07d0*/  @!P0 BRA `(.L_x_12) ;  /* 0x0000000000c48947 */ /* 0x000fea0003800000 */
[----:B------:R-:W1:Y:S01]  /*07e0*/  MUFU.RCP R5, R10 ;  /* 0x0000000a00057308 */ /* 0x000e620000001000 */
[----:B------:R-:W-:Y:S07]  /*07f0*/  BSSY.RECONVERGENT B1, `(.L_x_13) ;  /* 0x000000d000017945 */ /* 0x000fee0003800200 */
[----:B------:R-:W2:Y:S01]  /*0800*/  FCHK P0, R27, R10 ;  /* 0x0000000a1b007302 */ /* 0x000ea20000000000 */
[----:B-1----:R-:W-:-:S04]  /*0810*/  FFMA R4, -R10, R5, 1 ;  /* 0x3f8000000a047423 */ /* 0x002fc80000000105 */
[----:B------:R-:W-:-:S04]  /*0820*/  FFMA R4, R5, R4, R5 ;  /* 0x0000000405047223 */ /* 0x000fc80000000005 */
[----:B------:R-:W-:-:S04]  /*0830*/  FFMA R5, R4, R27, RZ ;  /* 0x0000001b04057223 */ /* 0x000fc800000000ff */
[----:B------:R-:W-:-:S04]  /*0840*/  FFMA R6, -R10, R5, R27 ;  /* 0x000000050a067223 */ /* 0x000fc8000000011b */
[----:B------:R-:W-:Y:S01]  /*0850*/  FFMA R6, R4, R6, R5 ;  /* 0x0000000604067223 */ /* 0x000fe20000000005 */
[----:B--2---:R-:W-:Y:S06]  /*0860*/  @!P0 BRA `(.L_x_14) ;  /* 0x0000000000148947 */ /* 0x004fec0003800000 */
[----:B------:R-:W-:Y:S01]  /*0870*/  IMAD.MOV.U32 R7, RZ, RZ, R27 ;  /* 0x000000ffff077224 */ /* 0x000fe200078e001b */
[----:B------:R-:W-:Y:S02]  /*0880*/  MOV R16, R10 ;  /* 0x0000000a00107202 */ /* 0x000fe40000000f00 */
[----:B------:R-:W-:-:S07]  /*0890*/  MOV R23, 0x8b0 ;  /* 0x000008b000177802 */ /* 0x000fce0000000f00 */
[----:B0-----:R-:W-:Y:S05]  /*08a0*/  CALL.REL.NOINC `($__internal_1_$__cuda_sm3x_div_rn_noftz_f32_slowpath) ;  /* 0x0000000800487944 */ /* 0x001fea0003c00000 */
[----:B------:R-:W-:-:S07]  /*08b0*/  MOV R6, R7 ;  /* 0x0000000700067202 */ /* 0x000fce0000000f00 */
.L_x_14:
[----:B------:R-:W-:Y:S05]  /*08c0*/  BSYNC.RECONVERGENT B1 ;  /* 0x0000000000017941 */ /* 0x000fea0003800200 */
.L_x_13:
[----:B------:R-:W1:Y:S01]  /*08d0*/  MUFU.RCP R5, R10 ;  /* 0x0000000a00057308 */ /* 0x000e620000001000 */
[----:B------:R-:W-:Y:S01]  /*08e0*/  BSSY.RECONVERGENT B1, `(.L_x_15) ;  /* 0x000000e000017945 */ /* 0x000fe20003800200 */
[----:B0-----:R-:W-:-:S06]  /*08f0*/  FADD R15, R15, R6 ;  /* 0x000000060f0f7221 */ /* 0x001fcc0000000000 */
[----:B------:R-:W0:Y:S01]  /*0900*/  FCHK P0, R37, R10 ;  /* 0x0000000a25007302 */ /* 0x000e220000000000 */
[----:B-1----:R-:W-:-:S04]  /*0910*/  FFMA R4, -R10, R5, 1 ;  /* 0x3f8000000a047423 */ /* 0x002fc80000000105 */
[----:B------:R-:W-:-:S04]  /*0920*/  FFMA R4, R5, R4, R5 ;  /* 0x0000000405047223 */ /* 0x000fc80000000005 */
[----:B------:R-:W-:-:S04]  /*0930*/  FFMA R5, R4, R37, RZ ;  /* 0x0000002504057223 */ /* 0x000fc800000000ff */
[----:B------:R-:W-:-:S04]  /*0940*/  FFMA R16, -R10, R5, R37 ;  /* 0x000000050a107223 */ /* 0x000fc80000000125 */
[----:B------:R-:W-:Y:S01]  /*0950*/  FFMA R5, R4, R16, R5 ;  /* 0x0000001004057223 */ /* 0x000fe20000000005 */
[----:B0-----:R-:W-:Y:S06]  /*0960*/  @!P0 BRA `(.L_x_16) ;  /* 0x0000000000148947 */ /* 0x001fec0003800000 */
[----:B------:R-:W-:Y:S01]  /*0970*/  IMAD.MOV.U32 R7, RZ, RZ, R37 ;  /* 0x000000ffff077224 */ /* 0x000fe200078e0025 */
[----:B------:R-:W-:Y:S02]  /*0980*/  MOV R16, R10 ;  /* 0x0000000a00107202 */ /* 0x000fe40000000f00 */
[----:B------:R-:W-:-:S07]  /*0990*/  MOV R23, 0x9b0 ;  /* 0x000009b000177802 */ /* 0x000fce0000000f00 */
[----:B------:R-:W-:Y:S05]  /*09a0*/  CALL.REL.NOINC `($__internal_1_$__cuda_sm3x_div_rn_noftz_f32_slowpath) ;  /* 0x0000000800087944 */ /* 0x000fea0003c00000 */
[----:B------:R-:W-:-:S07]  /*09b0*/  MOV R5, R7 ;  /* 0x0000000700057202 */ /* 0x000fce0000000f00 */
.L_x_16:
[----:B------:R-:W-:Y:S05]  /*09c0*/  BSYNC.RECONVERGENT B1 ;  /* 0x0000000000017941 */ /* 0x000fea0003800200 */
.L_x_15:
[----:B------:R-:W0:Y:S01]  /*09d0*/  MUFU.RCP R7, R10 ;  /* 0x0000000a00077308 */ /* 0x000e220000001000 */
[----:B------:R-:W-:Y:S01]  /*09e0*/  BSSY.RECONVERGENT B1, `(.L_x_17) ;  /* 0x000000e000017945 */ /* 0x000fe20003800200 */
[----:B------:R-:W-:-:S06]  /*09f0*/  FADD R8, R8, R5 ;  /* 0x0000000508087221 */ /* 0x000fcc0000000000 */
[----:B------:R-:W1:Y:S01]  /*0a00*/  FCHK P0, R25, R10 ;  /* 0x0000000a19007302 */ /* 0x000e620000000000 */
[----:B0-----:R-:W-:-:S04]  /*0a10*/  FFMA R4, -R10, R7, 1 ;  /* 0x3f8000000a047423 */ /* 0x001fc80000000107 */
[----:B------:R-:W-:-:S04]  /*0a20*/  FFMA R4, R7, R4, R7 ;  /* 0x0000000407047223 */ /* 0x000fc80000000007 */
[----:B------:R-:W-:-:S04]  /*0a30*/  FFMA R7, R4, R25, RZ ;  /* 0x0000001904077223 */ /* 0x000fc800000000ff */
[----:B------:R-:W-:-:S04]  /*0a40*/  FFMA R6, -R10, R7, R25 ;  /* 0x000000070a067223 */ /* 0x000fc80000000119 */
[----:B------:R-:W-:Y:S01]  /*0a50*/  FFMA R4, R4, R6, R7 ;  /* 0x0000000604047223 */ /* 0x000fe20000000007 */
[----:B-1----:R-:W-:Y:S06]  /*0a60*/  @!P0 BRA `(.L_x_18) ;  /* 0x0000000000148947 */ /* 0x002fec0003800000 */
[----:B------:R-:W-:Y:S01]  /*0a70*/  IMAD.MOV.U32 R7, RZ, RZ, R25 ;  /* 0x000000ffff077224 */ /* 0x000fe200078e0019 */
[----:B------:R-:W-:Y:S02]  /*0a80*/  MOV R16, R10 ;  /* 0x0000000a00107202 */ /* 0x000fe40000000f00 */
[----:B------:R-:W-:-:S07]  /*0a90*/  MOV R23, 0xab0 ;  /* 0x00000ab000177802 */ /* 0x000fce0000000f00 */
[----:B------:R-:W-:Y:S05]  /*0aa0*/  CALL.REL.NOINC `($__internal_1_$__cuda_sm3x_div_rn_noftz_f32_slowpath) ;  /* 0x0000000400c87944 */ /* 0x000fea0003c00000 */
[----:B------:R-:W-:-:S07]  /*0ab0*/  MOV R4, R7 ;  /* 0x0000000700047202 */ /* 0x000fce0000000f00 */
.L_x_18:
[----:B------:R-:W-:Y:S05]  /*0ac0*/  BSYNC.RECONVERGENT B1 ;  /* 0x0000000000017941 */ /* 0x000fea0003800200 */
.L_x_17:
[----:B------:R-:W-:Y:S01]  /*0ad0*/  FADD R9, R9, R4 ;  /* 0x0000000409097221 */ /* 0x000fe20000000000 */
[----:B------:R-:W-:Y:S06]  /*0ae0*/  BRA `(.L_x_2) ;  /* 0x0000000000e87947 */ /* 0x000fec0003800000 */
.L_x_12:
[----:B------:R-:W-:-:S13]  /*0af0*/  FSETP.GT.AND P0, PT, R24, 3, PT ;  /* 0x404000001800780b */ /* 0x000fda0003f04000 */
[----:B------:R-:W-:Y:S05]  /*0b00*/  @!P0 BRA `(.L_x_2) ;  /* 0x0000000000e08947 */ /* 0x000fea0003800000 */
[----:B------:R-:W1:Y:S01]  /*0b10*/  F2F.F64.F32 R16, R27 ;  /* 0x0000001b00107310 */ /* 0x000e620000201800 */
[----:B------:R-:W2:Y:S01]  /*0b20*/  LDS R28, [UR4+-0x4] ;  /* 0xfffffc04ff1c7984 */ /* 0x000ea20008000800 */
[----:B------:R-:W-:Y:S01]  /*0b30*/  UMOV UR8, 0xd2f1a9fc ;  /* 0xd2f1a9fc00087882 */ /* 0x000fe20000000000 */
[----:B------:R-:W-:Y:S01]  /*0b40*/  UMOV UR9, 0x3f80624d ;  /* 0x3f80624d00097882 */ /* 0x000fe20000000000 */
[----:B------:R-:W-:Y:S01]  /*0b50*/  FADD R6, R11, -R6 ;  /* 0x800000060b067221 */ /* 0x000fe20000000000 */
[----:B------:R-:W3:Y:S01]  /*0b60*/  LDS.64 R34, [UR4] ;  /* 0x00000004ff227984 */ /* 0x000ee20008000a00 */
[----:B------:R-:W-:Y:S01]  /*0b70*/  UMOV UR10, 0x47ae147b ;  /* 0x47ae147b000a7882 */ /* 0x000fe20000000000 */
[----:B------:R-:W-:Y:S01]  /*0b80*/  UMOV UR11, 0x3f847ae1 ;  /* 0x3f847ae1000b7882 */ /* 0x000fe20000000000 */
[----:B------:R-:W4:Y:S01]  /*0b90*/  F2F.F64.F32 R18, R24 ;  /* 0x0000001800127310 */ /* 0x000f220000201800 */
[----:B-1----:R-:W-:-:S07]  /*0ba0*/  DMUL R22, R16, UR8 ;  /* 0x0000000810167c28 */ /* 0x002fce0008000000 */
[----:B------:R-:W1:Y:S01]  /*0bb0*/  F2F.F64.F32 R30, R37 ;  /* 0x00000025001e7310 */ /* 0x000e620000201800 */
[----:B----4-:R-:W-:-:S07]  /*0bc0*/  DMUL R22, R22, R18 ;  /* 0x0000001216167228 */ /* 0x010fce0000000000 */
[----:B------:R-:W4:Y:S01]  /*0bd0*/  F2F.F64.F32 R16, R15 ;  /* 0x0000000f00107310 */ /* 0x000f220000201800 */
[----:B-1----:R-:W-:-:S07]  /*0be0*/  DMUL R30, R30, UR8 ;  /* 0x000000081e1e7c28 */ /* 0x002fce0008000000 */
[----:B------:R-:W1:Y:S01]  /*0bf0*/  F2F.F64.F32 R24, R25 ;  /* 0x0000001900187310 */ /* 0x000e620000201800 */
[----:B----4-:R-:W-:-:S07]  /*0c00*/  DFMA R16, R18, -R22, R16 ;  /* 0x800000161210722b */ /* 0x010fce0000000010 */
[----:B------:R-:W-:Y:S01]  /*0c10*/  F2F.F64.F32 R32, |R14| ;  /* 0x4000000e00207310 */ /* 0x000fe20000201800 */
[----:B------:R-:W-:Y:S02]  /*0c20*/  DMUL R30, R18, R30 ;  /* 0x0000001e121e7228 */ /* 0x000fe40000000000 */
[----:B-1----:R-:W-:-:S05]  /*0c30*/  DMUL R24, R24, UR8 ;  /* 0x0000000818187c28 */ /* 0x002fca0008000000 */
[----:B------:R-:W2:Y:S03]  /*0c40*/  F2F.F32.F64 R7, R16 ;  /* 0x0000001000077310 */ /* 0x000ea60000301000 */
[----:B------:R-:W-:-:S05]  /*0c50*/  DMUL R24, R18, R24 ;  /* 0x0000001812187228 */ /* 0x000fca0000000000 */
[----:B------:R-:W1:Y:S01]  /*0c60*/  F2F.F64.F32 R16, R8 ;  /* 0x0000000800107310 */ /* 0x000e620000201800 */
[----:B--2---:R-:W-:-:S07]  /*0c70*/  FADD R36, -R28, R7 ;  /* 0x000000071c247221 */ /* 0x004fce0000000100 */
[----:B------:R-:W2:Y:S01]  /*0c80*/  F2F.F64.F32 R22, R9 ;  /* 0x0000000900167310 */ /* 0x000ea20000201800 */
[----:B-1----:R-:W-:-:S07]  /*0c90*/  DFMA R16, R18, -R30, R16 ;  /* 0x8000001e1210722b */ /* 0x002fce0000000010 */
[----:B------:R-:W1:Y:S01]  /*0ca0*/  F2F.F64.F32 R28, R36 ;  /* 0x00000024001c7310 */ /* 0x000e620000201800 */
[----:B--2---:R-:W-:-:S07]  /*0cb0*/  DFMA R18, R18, -R24, R22 ;  /* 0x800000181212722b */ /* 0x004fce0000000016 */
[----:B0-----:R-:W0:Y:S01]  /*0cc0*/  F2F.F64.F32 R8, |R6| ;  /* 0x4000000600087310 */ /* 0x001e220000201800 */
[----:B-1----:R-:W-:-:S07]  /*0cd0*/  DMUL R28, R28, UR10 ;  /* 0x0000000a1c1c7c28 */ /* 0x002fce0008000000 */
[----:B------:R-:W-:Y:S01]  /*0ce0*/  F2F.F64.F32 R26, |R26| ;  /* 0x4000001a001a7310 */ /* 0x000fe20000201800 */
[----:B------:R-:W-:-:S07]  /*0cf0*/  DMUL R28, R28, R32 ;  /* 0x000000201c1c7228 */ /* 0x000fce0000000000 */
[----:B------:R-:W1:Y:S01]  /*0d00*/  F2F.F64.F32 R30, R7 ;  /* 0x00000007001e7310 */ /* 0x000e620000201800 */
[----:B0-----:R-:W-:-:S07]  /*0d10*/  DMUL R28, R28, R8 ;  /* 0x000000081c1c7228 */ /* 0x001fce0000000000 */
[----:B------:R-:W3:Y:S01]  /*0d20*/  F2F.F32.F64 R17, R16 ;  /* 0x0000001000117310 */ /* 0x000ee20000301000 */
[----:B-1----:R-:W-:-:S07]  /*0d30*/  DFMA R26, -R28, R26, R30 ;  /* 0x0000001a1c1a722b */ /* 0x002fce000000011e */
[----:B------:R-:W0:Y:S01]  /*0d40*/  F2F.F32.F64 R18, R18 ;  /* 0x0000001200127310 */ /* 0x000e220000301000 */
[----:B---3--:R-:W-:-:S07]  /*0d50*/  FADD R34, -R34, R17 ;  /* 0x0000001122227221 */ /* 0x008fce0000000100 */
[----:B------:R-:W-:Y:S01]  /*0d60*/  F2F.F32.F64 R15, R26 ;  /* 0x0000001a000f7310 */ /* 0x000fe20000301000 */
[----:B0-----:R-:W-:-:S07]  /*0d70*/  FADD R35, R18, -R35 ;  /* 0x8000002312237221 */ /* 0x001fce0000000000 */
[----:B------:R-:W0:Y:S08]  /*0d80*/  F2F.F64.F32 R28, R34 ;  /* 0x00000022001c7310 */ /* 0x000e300000201800 */
[----:B------:R-:W1:Y:S01]  /*0d90*/  F2F.F64.F32 R30, R35 ;  /* 0x00000023001e7310 */ /* 0x000e620000201800 */
[----:B0-----:R-:W-:-:S07]  /*0da0*/  DMUL R28, R28, UR10 ;  /* 0x0000000a1c1c7c28 */ /* 0x001fce0008000000 */
[----:B------:R-:W0:Y:S01]  /*0db0*/  F2F.F64.F32 R24, |R15| ;  /* 0x4000000f00187310 */ /* 0x000e220000201800 */
[----:B-1----:R-:W-:-:S07]  /*0dc0*/  DMUL R30, R30, UR10 ;  /* 0x0000000a1e1e7c28 */ /* 0x002fce0008000000 */
[----:B------:R-:W-:Y:S01]  /*0dd0*/  F2F.F64.F32 R22, |R4| ;  /* 0x4000000400167310 */ /* 0x000fe20000201800 */
[----:B0-----:R-:W-:-:S07]  /*0de0*/  DMUL R28, R28, R24 ;  /* 0x000000181c1c7228 */ /* 0x001fce0000000000 */
[----:B------:R-:W-:Y:S01]  /*0df0*/  F2F.F64.F32 R6, |R5| ;  /* 0x4000000500067310 */ /* 0x000fe20000201800 */
[----:B------:R-:W-:Y:S02]  /*0e00*/  DMUL R30, R24, R30 ;  /* 0x0000001e181e7228 */ /* 0x000fe40000000000 */
[----:B------:R-:W-:-:S05]  /*0e10*/  DMUL R28, R8, R28 ;  /* 0x0000001c081c7228 */ /* 0x000fca0000000000 */
[----:B------:R-:W0:Y:S01]  /*0e20*/  F2F.F64.F32 R16, R17 ;  /* 0x0000001100107310 */ /* 0x000e220000201800 */
[----:B------:R-:W-:-:S07]  /*0e30*/  DMUL R30, R8, R30 ;  /* 0x0000001e081e7228 */ /* 0x000fce0000000000 */
[----:B------:R-:W1:Y:S01]  /*0e40*/  F2F.F64.F32 R18, R18 ;  /* 0x0000001200127310 */ /* 0x000e620000201800 */
[----:B0-----:R-:W-:-:S07]  /*0e50*/  DFMA R22, -R28, R22, R16 ;  /* 0x000000161c16722b */ /* 0x001fce0000000110 */
[----:B------:R2:W3:Y:S01]  /*0e60*/  F2F.F32.F64 R8, R22 ;  /* 0x0000001600087310 */ /* 0x0004e20000301000 */
[----:B-1----:R-:W-:-:S07]  /*0e70*/  DFMA R6, -R30, R6, R18 ;  /* 0x000000061e06722b */ /* 0x002fce0000000112 */
[----:B------:R2:W1:Y:S04]  /*0e80*/  F2F.F32.F64 R9, R6 ;  /* 0x0000000600097310 */ /* 0x0004680000301000 */
.L_x_2:
[----:B------:R-:W-:Y:S05]  /*0e90*/  BSYNC.RECONVERGENT B0 ;  /* 0x0000000000007941 */ /* 0x000fea0003800200 */
.L_x_1:
[----:B------:R-:W-:Y:S01]  /*0ea0*/  VIADD R0, R0, 0x1 ;  /* 0x0000000100007836 */ /* 0x000fe20000000000 */
[----:B------:R-:W-:Y:S01]  /*0eb0*/  UIADD3 UR4, UPT, UPT, UR4, 0x20, URZ ;  /* 0x0000002004047890 */ /* 0x000fe2000fffe0ff */
[----:B------:R-:W-:Y:S11]  /*0ec0*/  BRA.U UP0, `(.L_x_19) ;  /* 0xfffffff100c87547 */ /* 0x000ff6000b83ffff */
.L_x_0:
[----:B------:R-:W2:Y:S04]  /*0ed0*/  LDS R0, [R2] ;  /* 0x0000000002007984 */ /* 0x000ea80000000800 */
[----:B0-----:R-:W0:Y:S04]  /*0ee0*/  LDS R11, [R2+0x4] ;  /* 0x00000400020b7984 */ /* 0x001e280000000800 */
[----:B------:R-:W4:Y:S04]  /*0ef0*/  LDS R4, [R2+0x8] ;  /* 0x0000080002047984 */ /* 0x000f280000000800 */
[----:B-1-3--:R-:W-:Y:S04]  /*0f00*/  STS.64 [R2+0x10], R8 ;  /* 0x0000100802007388 */ /* 0x00afe80000000a00 */
[----:B------:R-:W-:Y:S01]  /*0f10*/  STS [R2+0xc], R15 ;  /* 0x00000c0f02007388 */ /* 0x000fe20000000800 */
[----:B--2---:R-:W-:Y:S01]  /*0f20*/  FADD R7, R0, R15 ;  /* 0x0000000f00077221 */ /* 0x004fe20000000000 */
[----:B0-----:R-:W-:-:S04]  /*0f30*/  FADD R11, R8, R11 ;  /* 0x0000000b080b7221 */ /* 0x001fc80000000000 */
[----:B------:R-:W-:Y:S01]  /*0f40*/  STS [R2], R7 ;  /* 0x0000000702007388 */ /* 0x000fe20000000800 */
[----:B----4-:R-:W-:-:S03]  /*0f50*/  FADD R13, R9, R4 ;  /* 0x00000004090d7221 */ /* 0x010fc60000000000 */
[----:B------:R-:W-:Y:S01]  /*0f60*/  STS [R2+0x4], R11 ;  /* 0x0000040b02007388 */ /* 0x000fe20000000800 */
[----:B------:R-:W0:Y:S03]  /*0f70*/  LDC.64 R4, c[0x0][0x380] ;  /* 0x0000e000ff047b82 */ /* 0x000e260000000a00 */
[----:B------:R-:W-:Y:S05]  /*0f80*/  STS [R2+0x8], R13 ;  /* 0x0000080d02007388 */ /* 0x000fea0000000800 */
[----:B------:R-:W-:Y:S01]  /*0f90*/  BAR.SYNC.DEFER_BLOCKING 0x0 ;  /* 0x0000000000007b1d */ /* 0x000fe20000010000 */
[----:B0-----:R-:W-:-:S05]  /*0fa0*/  IMAD.WIDE.U32 R4, R3, 0x4, R4 ;  /* 0x0000000403047825 */ /* 0x001fca00078e0004 */
[----:B------:R-:W0:Y:S04]  /*0fb0*/  LDS.128 R16, [R2] ;  /* 0x0000000002107984 */ /* 0x000e280000000c00 */
[----:B------:R-:W1:Y:S04]  /*0fc0*/  LDS.128 R20, [R2+0x10] ;  /* 0x0000100002147984 */ /* 0x000e680000000c00 */
[----:B0-----:R-:W-:Y:S04]  /*0fd0*/  STG.E desc[UR6][R4.64], R16 ;  /* 0x0000001004007986 */ /* 0x001fe8000c101906 */
[----:B------:R-:W-:Y:S04]  /*0fe0*/  STG.E desc[UR6][R4.64+0x4], R17 ;  /* 0x0000041104007986 */ /* 0x000fe8000c101906 */
[----:B------:R-:W-:Y:S04]  /*0ff0*/  STG.E desc[UR6][R4.64+0x8], R18 ;  /* 0x0000081204007986 */ /* 0x000fe8000c101906 */
[----:B------:R-:W-:Y:S04]  /*1000*/  STG.E desc[UR6][R4.64+0xc], R19 ;  /* 0x00000c1304007986 */ /* 0x000fe8000c101906 */
[----:B-1----:R-:W-:Y:S04]  /*1010*/  STG.E desc[UR6][R4.64+0x10], R20 ;  /* 0x0000101404007986 */ /* 0x002fe8000c101906 */
[----:B------:R-:W-:Y:S04]  /*1020*/  STG.E desc[UR6][R4.64+0x14], R21 ;  /* 0x0000141504007986 */ /* 0x000fe8000c101906 */
[----:B------:R-:W-:Y:S04]  /*1030*/  STG.E desc[UR6][R4.64+0x18], R22 ;  /* 0x0000181604007986 */ /* 0x000fe8000c101906 */
[----:B------:R-:W-:Y:S01]  /*1040*/  STG.E desc[UR6][R4.64+0x1c], R23 ;  /* 0x00001c1704007986 */ /* 0x000fe2000c101906 */
[----:B------:R-:W-:Y:S05]  /*1050*/  EXIT ;  /* 0x000000000000794d */ /* 0x000fea0003800000 */
        .weak           $__internal_0_$__cuda_sm20_sqrt_rn_f32_slowpath
        .type           $__internal_0_$__cuda_sm20_sqrt_rn_f32_slowpath,@function
        .size           $__internal_0_$__cuda_sm20_sqrt_rn_f32_slowpath,($__internal_1_$__cuda_sm3x_div_rn_noftz_f32_slowpath - $__internal_0_$__cuda_sm20_sqrt_rn_f32_slowpath)
$__internal_0_$__cuda_sm20_sqrt_rn_f32_slowpath:
[----:B------:R-:W-:-:S13]  /*1060*/  LOP3.LUT P0, RZ, R7, 0x7fffffff, RZ, 0xc0, !PT ;  /* 0x7fffffff07ff7812 */ /* 0x000fda000780c0ff */
[----:B------:R-:W-:Y:S01]  /*1070*/  @!P0 MOV R16, R7 ;  /* 0x0000000700108202 */ /* 0x000fe20000000f00 */
[----:B------:R-:W-:Y:S06]  /*1080*/  @!P0 BRA `(.L_x_20) ;  /* 0x0000000000408947 */ /* 0x000fec0003800000 */
[----:B------:R-:W-:-:S13]  /*1090*/  FSETP.GEU.FTZ.AND P0, PT, R7, RZ, PT ;  /* 0x000000ff0700720b */ /* 0x000fda0003f1e000 */
[----:B------:R-:W-:Y:S01]  /*10a0*/  @!P0 MOV R16, 0x7fffffff ;  /* 0x7fffffff00108802 */ /* 0x000fe20000000f00 */
[----:B------:R-:W-:Y:S06]  /*10b0*/  @!P0 BRA `(.L_x_20) ;  /* 0x0000000000348947 */ /* 0x000fec0003800000 */
[----:B------:R-:W-:-:S13]  /*10c0*/  FSETP.GTU.FTZ.AND P0, PT, |R7|, +INF , PT ;  /* 0x7f8000000700780b */ /* 0x000fda0003f1c200 */
[----:B------:R-:W-:Y:S01]  /*10d0*/  @P0 FADD.FTZ R16, R7, 1 ;  /* 0x3f80000007100421 */ /* 0x000fe20000010000 */
[----:B------:R-:W-:Y:S06]  /*10e0*/  @P0 BRA `(.L_x_20) ;  /* 0x0000000000280947 */ /* 0x000fec0003800000 */
[----:B------:R-:W-:-:S13]  /*10f0*/  FSETP.NEU.FTZ.AND P0, PT, |R7|, +INF , PT ;  /* 0x7f8000000700780b */ /* 0x000fda0003f1d200 */
[----:B------:R-:W-:-:S04]  /*1100*/  @P0 FFMA R17, R7, 1.84467440737095516160e+19, RZ ;  /* 0x5f80000007110823 */ /* 0x000fc800000000ff */
[----:B------:R-:W0:Y:S02]  /*1110*/  @P0 MUFU.RSQ R16, R17 ;  /* 0x0000001100100308 */ /* 0x000e240000001400 */
[----:B0-----:R-:W-:Y:S01]  /*1120*/  @P0 FMUL.FTZ R18, R17, R16 ;  /* 0x0000001011120220 */ /* 0x001fe20000410000 */
[----:B------:R-:W-:Y:S01]  /*1130*/  @P0 FMUL.FTZ R22, R16, 0.5 ;  /* 0x3f00000010160820 */ /* 0x000fe20000410000 */
[----:B------:R-:W-:Y:S02]  /*1140*/  @!P0 IMAD.MOV.U32 R16, RZ, RZ, R7 ;  /* 0x000000ffff108224 */ /* 0x000fe400078e0007 */
[----:B------:R-:W-:-:S04]  /*1150*/  @P0 FADD.FTZ R19, -R18, -RZ ;  /* 0x800000ff12130221 */ /* 0x000fc80000010100 */
[----:B------:R-:W-:-:S04]  /*1160*/  @P0 FFMA R19, R18, R19, R17 ;  /* 0x0000001312130223 */ /* 0x000fc80000000011 */
[----:B------:R-:W-:-:S04]  /*1170*/  @P0 FFMA R19, R19, R22, R18 ;  /* 0x0000001613130223 */ /* 0x000fc80000000012 */
[----:B------:R-:W-:-:S07]  /*1180*/  @P0 FMUL.FTZ R16, R19, 2.3283064365386962891e-10 ;  /* 0x2f80000013100820 */ /* 0x000fce0000410000 */
.L_x_20:
[----:B------:R-:W-:Y:S01]  /*1190*/  MOV R24, R16 ;  /* 0x0000001000187202 */ /* 0x000fe20000000f00 */
[----:B------:R-:W-:Y:S01]  /*11a0*/  IMAD.MOV.U32 R17, RZ, RZ, 0x0 ;  /* 0x00000000ff117424 */ /* 0x000fe200078e00ff */
[----:B------:R-:W-:-:S04]  /*11b0*/  MOV R16, R23 ;  /* 0x0000001700107202 */ /* 0x000fc80000000f00 */
[----:B------:R-:W-:Y:S05]  /*11c0*/  RET.REL.NODEC R16 `(_Z4myopPfS_i) ;  /* 0xffffffec108c7950 */ /* 0x000fea0003c3ffff */
        .weak           $__internal_1_$__cuda_sm3x_div_rn_noftz_f32_slowpath
        .type           $__internal_1_$__cuda_sm3x_div_rn_noftz_f32_slowpath,@function
        .size           $__internal_1_$__cuda_sm3x_div_rn_noftz_f32_slowpath,(.L_x_34 - $__internal_1_$__cuda_sm3x_div_rn_noftz_f32_slowpath)
$__internal_1_$__cuda_sm3x_div_rn_noftz_f32_slowpath:
[----:B------:R-:W-:Y:S01]  /*11d0*/  SHF.R.U32.HI R17, RZ, 0x17, R16 ;  /* 0x00000017ff117819 */ /* 0x000fe20000011610 */
[----:B------:R-:W-:Y:S01]  /*11e0*/  BSSY.RECONVERGENT B2, `(.L_x_21) ;  /* 0x0000062000027945 */ /* 0x000fe20003800200 */
[----:B------:R-:W-:Y:S02]  /*11f0*/  SHF.R.U32.HI R29, RZ, 0x17, R7 ;  /* 0x00000017ff1d7819 */ /* 0x000fe40000011607 */
[----:B------:R-:W-:Y:S02]  /*1200*/  LOP3.LUT R17, R17, 0xff, RZ, 0xc0, !PT ;  /* 0x000000ff11117812 */ /* 0x000fe400078ec0ff */
[----:B------:R-:W-:Y:S02]  /*1210*/  LOP3.LUT R29, R29, 0xff, RZ, 0xc0, !PT ;  /* 0x000000ff1d1d7812 */ /* 0x000fe400078ec0ff */
[----:B------:R-:W-:Y:S02]  /*1220*/  IADD3 R31, PT, PT, R17, -0x1, RZ ;  /* 0xffffffff111f7810 */ /* 0x000fe40007ffe0ff */
[----:B------:R-:W-:-:S02]  /*1230*/  IADD3 R30, PT, PT, R29, -0x1, RZ ;  /* 0xffffffff1d1e7810 */ /* 0x000fc40007ffe0ff */
[----:B------:R-:W-:-:S04]  /*1240*/  ISETP.GT.U32.AND P0, PT, R31, 0xfd, PT ;  /* 0x000000fd1f00780c */ /* 0x000fc80003f04070 */
[----:B------:R-:W-:-:S13]  /*1250*/  ISETP.GT.U32.OR P0, PT, R30, 0xfd, P0 ;  /* 0x000000fd1e00780c */ /* 0x000fda0000704470 */
[----:B------:R-:W-:Y:S01]  /*1260*/  @!P0 IMAD.MOV.U32 R28, RZ, RZ, RZ ;  /* 0x000000ffff1c8224 */ /* 0x000fe200078e00ff */
[----:B------:R-:W-:Y:S06]  /*1270*/  @!P0 BRA `(.L_x_22) ;  /* 0x00000000005c8947 */ /* 0x000fec0003800000 */
[----:B------:R-:W-:Y:S02]  /*1280*/  FSETP.GTU.FTZ.AND P0, PT, |R7|, +INF , PT ;  /* 0x7f8000000700780b */ /* 0x000fe40003f1c200 */
[----:B------:R-:W-:-:S04]  /*1290*/  FSETP.GTU.FTZ.AND P1, PT, |R16|, +INF , PT ;  /* 0x7f8000001000780b */ /* 0x000fc80003f3c200 */
[----:B------:R-:W-:-:S13]  /*12a0*/  PLOP3.LUT P0, PT, P0, P1, PT, 0xf8, 0x8f ;  /* 0x00000000008f781c */ /* 0x000fda0000703f70 */
[----:B------:R-:W-:Y:S05]  /*12b0*/  @P0 BRA `(.L_x_23) ;  /* 0x00000004004c0947 */ /* 0x000fea0003800000 */
[----:B------:R-:W-:-:S13]  /*12c0*/  LOP3.LUT P0, RZ, R16, 0x7fffffff, R7, 0xc8, !PT ;  /* 0x7fffffff10ff7812 */ /* 0x000fda000780c807 */
[----:B------:R-:W-:Y:S05]  /*12d0*/  @!P0 BRA `(.L_x_24) ;  /* 0x00000004003c8947 */ /* 0x000fea0003800000 */
[C---:B------:R-:W-:Y:S02]  /*12e0*/  FSETP.NEU.FTZ.AND P2, PT, |R7|.reuse, +INF , PT ;  /* 0x7f8000000700780b */ /* 0x040fe40003f5d200 */
[----:B------:R-:W-:Y:S02]  /*12f0*/  FSETP.NEU.FTZ.AND P1, PT, |R16|, +INF , PT ;  /* 0x7f8000001000780b */ /* 0x000fe40003f3d200 */
[----:B------:R-:W-:-:S11]  /*1300*/  FSETP.NEU.FTZ.AND P0, PT, |R7|, +INF , PT ;  /* 0x7f8000000700780b */ /* 0x000fd60003f1d200 */
[----:B------:R-:W-:Y:S05]  /*1310*/  @!P1 BRA !P2, `(.L_x_24) ;  /* 0x00000004002c9947 */ /* 0x000fea0005000000 */
[----:B------:R-:W-:-:S04]  /*1320*/  LOP3.LUT P2, RZ, R7, 0x7fffffff, RZ, 0xc0, !PT ;  /* 0x7fffffff07ff7812 */ /* 0x000fc8000784c0ff */
[----:B------:R-:W-:-:S13]  /*1330*/  PLOP3.LUT P1, PT, P1, P2, PT, 0x2f, 0xf2 ;  /* 0x0000000000f2781c */ /* 0x000fda0000f24577 */
[----:B------:R-:W-:Y:S05]  /*1340*/  @P1 BRA `(.L_x_25) ;  /* 0x0000000400181947 */ /* 0x000fea0003800000 */
[----:B------:R-:W-:-:S04]  /*1350*/  LOP3.LUT P1, RZ, R16, 0x7fffffff, RZ, 0xc0, !PT ;  /* 0x7fffffff10ff7812 */ /* 0x000fc8000782c0ff */
[----:B------:R-:W-:-:S13]  /*1360*/  PLOP3.LUT P0, PT, P0, P1, PT, 0x2f, 0xf2 ;  /* 0x0000000000f2781c */ /* 0x000fda0000702577 */
[----:B------:R-:W-:Y:S05]  /*1370*/  @P0 BRA `(.L_x_26) ;  /* 0x0000000400000947 */ /* 0x000fea0003800000 */
[----:B------:R-:W-:Y:S02]  /*1380*/  ISETP.GE.AND P0, PT, R30, RZ, PT ;  /* 0x000000ff1e00720c */ /* 0x000fe40003f06270 */
[----:B------:R-:W-:-:S11]  /*1390*/  ISETP.GE.AND P1, PT, R31, RZ, PT ;  /* 0x000000ff1f00720c */ /* 0x000fd60003f26270 */
[----:B------:R-:W-:Y:S01]  /*13a0*/  @P0 MOV R28, RZ ;  /* 0x000000ff001c0202 */ /* 0x000fe20000000f00 */
[----:B------:R-:W-:Y:S01]  /*13b0*/  @!P0 FFMA R7, R7, 1.84467440737095516160e+19, RZ ;  /* 0x5f80000007078823 */ /* 0x000fe200000000ff */
[----:B------:R-:W-:Y:S01]  /*13c0*/  @!P0 MOV R28, 0xffffffc0 ;  /* 0xffffffc0001c8802 */ /* 0x000fe20000000f00 */
[----:B------:R-:W-:-:S04]  /*13d0*/  @!P1 FFMA R16, R16, 1.84467440737095516160e+19, RZ ;  /* 0x5f80000010109823 */ /* 0x000fc800000000ff */
[----:B------:R-:W-:-:S07]  /*13e0*/  @!P1 VIADD R28, R28, 0x40 ;  /* 0x000000401c1c9836 */ /* 0x000fce0000000000 */
.L_x_22:
[----:B------:R-:W-:Y:S01]  /*13f0*/  LEA R31, R17, 0xc0800000, 0x17 ;  /* 0xc0800000111f7811 */ /* 0x000fe200078eb8ff */
[----:B------:R-:W-:Y:S03]  /*1400*/  BSSY.RECONVERGENT B3, `(.L_x_27) ;  /* 0x0000036000037945 */ /* 0x000fe60003800200 */
[----:B------:R-:W-:Y:S02]  /*1410*/  IADD3 R31, PT, PT, -R31, R16, RZ ;  /* 0x000000101f1f7210 */ /* 0x000fe40007ffe1ff */
[----:B------:R-:W-:Y:S02]  /*1420*/  IADD3 R16, PT, PT, R29, -0x7f, RZ ;  /* 0xffffff811d107810 */ /* 0x000fe40007ffe0ff */
[----:B------:R-:W0:Y:S01]  /*1430*/  MUFU.RCP R33, R31 ;  /* 0x0000001f00217308 */ /* 0x000e220000001000 */
[----:B------:R-:W-:Y:S01]  /*1440*/  FADD.FTZ R30, -R31, -RZ ;  /* 0x800000ff1f1e7221 */ /* 0x000fe20000010100 */
[C---:B------:R-:W-:Y:S01]  /*1450*/  IADD3 R17, PT, PT, R16.reuse, 0x7f, -R17 ;  /* 0x0000007f10117810 */ /* 0x040fe20007ffe811 */
[----:B------:R-:W-:-:S04]  /*1460*/  IMAD R7, R16, -0x800000, R7 ;  /* 0xff80000010077824 */ /* 0x000fc800078e0207 */
[----:B------:R-:W-:Y:S02]  /*1470*/  IMAD.IADD R17, R17, 0x1, R28 ;  /* 0x0000000111117824 */ /* 0x000fe400078e021c */
[----:B0-----:R-:W-:-:S04]  /*1480*/  FFMA R32, R33, R30, 1 ;  /* 0x3f80000021207423 */ /* 0x001fc8000000001e */
[----:B------:R-:W-:-:S04]  /*1490*/  FFMA R32, R33, R32, R33 ;  /* 0x0000002021207223 */ /* 0x000fc80000000021 */
[----:B------:R-:W-:-:S04]  /*14a0*/  FFMA R29, R7, R32, RZ ;  /* 0x00000020071d7223 */ /* 0x000fc800000000ff */
[----:B------:R-:W-:-:S04]  /*14b0*/  FFMA R33, R30, R29, R7 ;  /* 0x0000001d1e217223 */ /* 0x000fc80000000007 */
[----:B------:R-:W-:-:S04]  /*14c0*/  FFMA R29, R32, R33, R29 ;  /* 0x00000021201d7223 */ /* 0x000fc8000000001d */
[----:B------:R-:W-:-:S04]  /*14d0*/  FFMA R30, R30, R29, R7 ;  /* 0x0000001d1e1e7223 */ /* 0x000fc80000000007 */
[----:B------:R-:W-:-:S05]  /*14e0*/  FFMA R7, R32, R30, R29 ;  /* 0x0000001e20077223 */ /* 0x000fca000000001d */
[----:B------:R-:W-:-:S04]  /*14f0*/  SHF.R.U32.HI R16, RZ, 0x17, R7 ;  /* 0x00000017ff107819 */ /* 0x000fc80000011607 */
[----:B------:R-:W-:-:S04]  /*1500*/  LOP3.LUT R16, R16, 0xff, RZ, 0xc0, !PT ;  /* 0x000000ff10107812 */ /* 0x000fc800078ec0ff */
[----:B------:R-:W-:-:S04]  /*1510*/  IADD3 R16, PT, PT, R16, R17, RZ ;  /* 0x0000001110107210 */ /* 0x000fc80007ffe0ff */
[----:B------:R-:W-:-:S04]  /*1520*/  IADD3 R28, PT, PT, R16, -0x1, RZ ;  /* 0xffffffff101c7810 */ /* 0x000fc80007ffe0ff */
[----:B------:R-:W-:-:S13]  /*1530*/  ISETP.GE.U32.AND P0, PT, R28, 0xfe, PT ;  /* 0x000000fe1c00780c */ /* 0x000fda0003f06070 */
[----:B------:R-:W-:Y:S05]  /*1540*/  @!P0 BRA `(.L_x_28) ;  /* 0x0000000000808947 */ /* 0x000fea0003800000 */
[----:B------:R-:W-:-:S13]  /*1550*/  ISETP.GT.AND P0, PT, R16, 0xfe, PT ;  /* 0x000000fe1000780c */ /* 0x000fda0003f04270 */
[----:B------:R-:W-:Y:S05]  /*1560*/  @P0 BRA `(.L_x_29) ;  /* 0x00000000006c0947 */ /* 0x000fea0003800000 */
[----:B------:R-:W-:-:S13]  /*1570*/  ISETP.GE.AND P0, PT, R16, 0x1, PT ;  /* 0x000000011000780c */ /* 0x000fda0003f06270 */
[----:B------:R-:W-:Y:S05]  /*1580*/  @P0 BRA `(.L_x_30) ;  /* 0x0000000000740947 */ /* 0x000fea0003800000 */
[----:B------:R-:W-:Y:S02]  /*1590*/  ISETP.GE.AND P0, PT, R16, -0x18, PT ;  /* 0xffffffe81000780c */ /* 0x000fe40003f06270 */
[----:B------:R-:W-:-:S11]  /*15a0*/  LOP3.LUT R7, R7, 0x80000000, RZ, 0xc0, !PT ;  /* 0x8000000007077812 */ /* 0x000fd600078ec0ff */
[----:B------:R-:W-:Y:S05]  /*15b0*/  @!P0 BRA `(.L_x_30) ;  /* 0x0000000000688947 */ /* 0x000fea0003800000 */
[-CC-:B------:R-:W-:Y:S01]  /*15c0*/  FFMA.RZ R17, R32, R30.reuse, R29.reuse ;  /* 0x0000001e20117223 */ /* 0x180fe2000000c01d */
[C---:B------:R-:W-:Y:S02]  /*15d0*/  ISETP.NE.AND P2, PT, R16.reuse, RZ, PT ;  /* 0x000000ff1000720c */ /* 0x040fe40003f45270 */
[----:B------:R-:W-:Y:S02]  /*15e0*/  ISETP.NE.AND P1, PT, R16, RZ, PT ;  /* 0x000000ff1000720c */ /* 0x000fe40003f25270 */
[----:B------:R-:W-:Y:S01]  /*15f0*/  LOP3.LUT R28, R17, 0x7fffff, RZ, 0xc0, !PT ;  /* 0x007fffff111c7812 */ /* 0x000fe200078ec0ff */
[CCC-:B------:R-:W-:Y:S01]  /*1600*/  FFMA.RP R17, R32.reuse, R30.reuse, R29.reuse ;  /* 0x0000001e20117223 */ /* 0x1c0fe2000000801d */
[----:B------:R-:W-:Y:S01]  /*1610*/  FFMA.RM R30, R32, R30, R29 ;  /* 0x0000001e201e7223 */ /* 0x000fe2000000401d */
[----:B------:R-:W-:Y:S01]  /*1620*/  VIADD R29, R16, 0x20 ;  /* 0x00000020101d7836 */ /* 0x000fe20000000000 */
[----:B------:R-:W-:Y:S02]  /*1630*/  LOP3.LUT R28, R28, 0x800000, RZ, 0xfc, !PT ;  /* 0x008000001c1c7812 */ /* 0x000fe400078efcff */
[----:B------:R-:W-:-:S02]  /*1640*/  IADD3 R16, PT, PT, -R16, RZ, RZ ;  /* 0x000000ff10107210 */ /* 0x000fc40007ffe1ff */
[----:B------:R-:W-:Y:S02]  /*1650*/  SHF.L.U32 R29, R28, R29, RZ ;  /* 0x0000001d1c1d7219 */ /* 0x000fe400000006ff */
[----:B------:R-:W-:Y:S02]  /*1660*/  FSETP.NEU.FTZ.AND P0, PT, R17, R30, PT ;  /* 0x0000001e1100720b */ /* 0x000fe40003f1d000 */
[----:B------:R-:W-:Y:S02]  /*1670*/  SEL R17, R16, RZ, P2 ;  /* 0x000000ff10117207 */ /* 0x000fe40001000000 */
[----:B------:R-:W-:Y:S02]  /*1680*/  ISETP.NE.AND P1, PT, R29, RZ, P1 ;  /* 0x000000ff1d00720c */ /* 0x000fe40000f25270 */
[----:B------:R-:W-:Y:S02]  /*1690*/  SHF.R.U32.HI R17, RZ, R17, R28 ;  /* 0x00000011ff117219 */ /* 0x000fe4000001161c */
[----:B------:R-:W-:-:S02]  /*16a0*/  PLOP3.LUT P0, PT, P0, P1, PT, 0xf8, 0x8f ;  /* 0x00000000008f781c */ /* 0x000fc40000703f70 */
[----:B------:R-:W-:Y:S02]  /*16b0*/  SHF.R.U32.HI R29, RZ, 0x1, R17 ;  /* 0x00000001ff1d7819 */ /* 0x000fe40000011611 */
[----:B------:R-:W-:-:S04]  /*16c0*/  SEL R16, RZ, 0x1, !P0 ;  /* 0x00000001ff107807 */ /* 0x000fc80004000000 */
[----:B------:R-:W-:-:S04]  /*16d0*/  LOP3.LUT R16, R16, 0x1, R29, 0xf8, !PT ;  /* 0x0000000110107812 */ /* 0x000fc800078ef81d */
[----:B------:R-:W-:-:S04]  /*16e0*/  LOP3.LUT R16, R16, R17, RZ, 0xc0, !PT ;  /* 0x0000001110107212 */ /* 0x000fc800078ec0ff */
[----:B------:R-:W-:-:S04]  /*16f0*/  IADD3 R16, PT, PT, R29, R16, RZ ;  /* 0x000000101d107210 */ /* 0x000fc80007ffe0ff */
[----:B------:R-:W-:Y:S01]  /*1700*/  LOP3.LUT R7, R16, R7, RZ, 0xfc, !PT ;  /* 0x0000000710077212 */ /* 0x000fe200078efcff */
[----:B------:R-:W-:Y:S06]  /*1710*/  BRA `(.L_x_30) ;  /* 0x0000000000107947 */ /* 0x000fec0003800000 */
.L_x_29:
[----:B------:R-:W-:-:S04]  /*1720*/  LOP3.LUT R7, R7, 0x80000000, RZ, 0xc0, !PT ;  /* 0x8000000007077812 */ /* 0x000fc800078ec0ff */
[----:B------:R-:W-:Y:S01]  /*1730*/  LOP3.LUT R7, R7, 0x7f800000, RZ, 0xfc, !PT ;  /* 0x7f80000007077812 */ /* 0x000fe200078efcff */
[----:B------:R-:W-:Y:S06]  /*1740*/  BRA `(.L_x_30) ;  /* 0x0000000000047947 */ /* 0x000fec0003800000 */
.L_x_28:
[----:B------:R-:W-:-:S07]  /*1750*/  IMAD R7, R17, 0x800000, R7 ;  /* 0x0080000011077824 */ /* 0x000fce00078e0207 */
.L_x_30:
[----:B------:R-:W-:Y:S05]  /*1760*/  BSYNC.RECONVERGENT B3 ;  /* 0x0000000000037941 */ /* 0x000fea0003800200 */
.L_x_27:
[----:B------:R-:W-:Y:S05]  /*1770*/  BRA `(.L_x_31) ;  /* 0x0000000000207947 */ /* 0x000fea0003800000 */
.L_x_26:
[----:B------:R-:W-:-:S04]  /*1780*/  LOP3.LUT R7, R16, 0x80000000, R7, 0x48, !PT ;  /* 0x8000000010077812 */ /* 0x000fc800078e4807 */
[----:B------:R-:W-:Y:S01]  /*1790*/  LOP3.LUT R7, R7, 0x7f800000, RZ, 0xfc, !PT ;  /* 0x7f80000007077812 */ /* 0x000fe200078efcff */
[----:B------:R-:W-:Y:S06]  /*17a0*/  BRA `(.L_x_31) ;  /* 0x0000000000147947 */ /* 0x000fec0003800000 */
.L_x_25:
[----:B------:R-:W-:Y:S01]  /*17b0*/  LOP3.LUT R7, R16, 0x80000000, R7, 0x48, !PT ;  /* 0x8000000010077812 */ /* 0x000fe200078e4807 */
[----:B------:R-:W-:Y:S06]  /*17c0*/  BRA `(.L_x_31) ;  /* 0x00000000000c7947 */ /* 0x000fec0003800000 */
.L_x_24:
[----:B------:R-:W0:Y:S01]  /*17d0*/  MUFU.RSQ R7, -QNAN ;  /* 0xffc0000000077908 */ /* 0x000e220000001400 */
[----:B------:R-:W-:Y:S05]  /*17e0*/  BRA `(.L_x_31) ;  /* 0x0000000000047947 */ /* 0x000fea0003800000 */
.L_x_23:
[----:B------:R-:W-:-:S07]  /*17f0*/  FADD.FTZ R7, R7, R16 ;  /* 0x0000001007077221 */ /* 0x000fce0000010000 */
.L_x_31:
[----:B------:R-:W-:Y:S05]  /*1800*/  BSYNC.RECONVERGENT B2 ;  /* 0x0000000000027941 */ /* 0x000fea0003800200 */
.L_x_21:
[----:B------:R-:W-:Y:S01]  /*1810*/  HFMA2 R17, -RZ, RZ, 0, 0 ;  /* 0x00000000ff117431 */ /* 0x000fe200000001ff */
[----:B------:R-:W-:-:S04]  /*1820*/  MOV R16, R23 ;  /* 0x0000001700107202 */ /* 0x000fc80000000f00 */
[----:B0-----:R-:W-:Y:S05]  /*1830*/  RET.REL.NODEC R16 `(_Z4myopPfS_i) ;  /* 0xffffffe410f07950 */ /* 0x001fea0003c3ffff */
.L_x_32:
[----:B------:R-:W-:-:S00]  /*1840*/  BRA `(.L_x_32) ;  /* 0xfffffffc00fc7947 */ /* 0x000fc0000383ffff */
[----:B------:R-:W-:-:S00]  /*1850*/  NOP ;  /* 0x0000000000007918 */ /* 0x000fc00000000000 */
        /* <DEDUP_REMOVED lines=10> */
.L_x_34:


//--------------------- .nv.shared._Z4myopPfS_i   --------------------------
	.section	.nv.shared._Z4myopPfS_i,"aw",@nobits
	.sectionflags	@""
	.align	4
.nv.shared._Z4myopPfS_i:
	.zero		17024


//--------------------- .nv.shared.reserved.0     --------------------------
	.section	.nv.shared.reserved.0,"aw",@nobits
	.weak		__nv_reservedSMEM_offset_0_alias
	.size		__nv_reservedSMEM_offset_0_alias, 0, 64
	.other		__nv_reservedSMEM_offset_0_alias,@"STO_CUDA_RESERVED_SHARED STV_DEFAULT"
__nv_reservedSMEM_offset_0_alias:
	.zero		0
	.zero		64


//--------------------- .nv.constant0._Z4myopPfS_i --------------------------
	.section	.nv.constant0._Z4myopPfS_i,"a",@progbits
	.sectionflags	@""
	.align	4
.nv.constant0._Z4myopPfS_i:
	.zero		916


//--------------------- SYMBOLS --------------------------

	.type		.nv.reservedSmem.offset0,@object
	.size		.nv.reservedSmem.offset0,0x4
	.type		.nv.reservedSmem.cap,@object
	.size		.nv.reservedSmem.cap,0x4
